//
// Generated by NVIDIA NVVM Compiler
//
// Compiler Build ID: CL-36424714
// Cuda compilation tools, release 13.0, V13.0.88
// Based on NVVM 20.0.0
//

.version 9.0
.target sm_100
.address_size 64

	// .globl	_Z17matrix_dot_kernelP8matrix_tS0_S0_

.visible .entry _Z17matrix_dot_kernelP8matrix_tS0_S0_(
	.param .u64 .ptr .align 1 _Z17matrix_dot_kernelP8matrix_tS0_S0__param_0,
	.param .u64 .ptr .align 1 _Z17matrix_dot_kernelP8matrix_tS0_S0__param_1,
	.param .u64 .ptr .align 1 _Z17matrix_dot_kernelP8matrix_tS0_S0__param_2
)
{
	.reg .pred 	%p<12>;
	.reg .b32 	%r<92>;
	.reg .b64 	%rd<75>;
	.reg .b64 	%fd<68>;

	ld.param.u64 	%rd6, [_Z17matrix_dot_kernelP8matrix_tS0_S0__param_0];
	ld.param.u64 	%rd7, [_Z17matrix_dot_kernelP8matrix_tS0_S0__param_1];
	ld.param.u64 	%rd5, [_Z17matrix_dot_kernelP8matrix_tS0_S0__param_2];
	cvta.to.global.u64 	%rd1, %rd7;
	cvta.to.global.u64 	%rd2, %rd6;
	mov.u32 	%r45, %ctaid.y;
	mov.u32 	%r46, %ntid.y;
	mov.u32 	%r47, %tid.y;
	mad.lo.s32 	%r1, %r45, %r46, %r47;
	mov.u32 	%r48, %ctaid.x;
	mov.u32 	%r49, %ntid.x;
	mul.lo.s32 	%r2, %r48, %r49;
	mov.u32 	%r3, %tid.x;
	add.s32 	%r4, %r2, %r3;
	ld.global.u32 	%r50, [%rd2+12];
	setp.ge.u32 	%p1, %r1, %r50;
	@%p1 bra 	$L__BB0_15;
	ld.global.u32 	%r5, [%rd1+8];
	setp.ge.u32 	%p2, %r4, %r5;
	@%p2 bra 	$L__BB0_15;
	ld.global.u32 	%r6, [%rd2+8];
	setp.eq.s32 	%p3, %r6, 0;
	mov.f64 	%fd67, 0d0000000000000000;
	@%p3 bra 	$L__BB0_14;
	ld.global.u64 	%rd8, [%rd2];
	cvta.to.global.u64 	%rd3, %rd8;
	mul.lo.s32 	%r7, %r6, %r1;
	ld.global.u64 	%rd9, [%rd1];
	cvta.to.global.u64 	%rd4, %rd9;
	and.b32  	%r8, %r6, 7;
	setp.lt.u32 	%p4, %r6, 8;
	mov.f64 	%fd67, 0d0000000000000000;
	mov.b32 	%r90, 0;
	@%p4 bra 	$L__BB0_6;
	and.b32  	%r90, %r6, -8;
	neg.s32 	%r88, %r90;
	add.s32 	%r52, %r3, %r5;
	add.s32 	%r87, %r52, %r2;
	shl.b32 	%r53, %r5, 1;
	add.s32 	%r86, %r4, %r53;
	mad.lo.s32 	%r85, %r5, 3, %r4;
	shl.b32 	%r54, %r5, 2;
	add.s32 	%r84, %r4, %r54;
	mad.lo.s32 	%r83, %r5, 5, %r4;
	mad.lo.s32 	%r82, %r5, 6, %r4;
	mad.lo.s32 	%r81, %r5, 7, %r4;
	add.s32 	%r79, %r7, 3;
	mov.f64 	%fd67, 0d0000000000000000;
	mov.u32 	%r80, %r4;
$L__BB0_5:
	.pragma "nounroll";
	add.s32 	%r55, %r79, -3;
	mul.wide.u32 	%rd10, %r55, 8;
	add.s64 	%rd11, %rd3, %rd10;
	ld.global.f64 	%fd17, [%rd11];
	mul.wide.u32 	%rd12, %r80, 8;
	add.s64 	%rd13, %rd4, %rd12;
	ld.global.f64 	%fd18, [%rd13];
	fma.rn.f64 	%fd19, %fd17, %fd18, %fd67;
	add.s32 	%r56, %r79, -2;
	mul.wide.u32 	%rd14, %r56, 8;
	add.s64 	%rd15, %rd3, %rd14;
	ld.global.f64 	%fd20, [%rd15];
	mul.wide.u32 	%rd16, %r87, 8;
	add.s64 	%rd17, %rd4, %rd16;
	ld.global.f64 	%fd21, [%rd17];
	fma.rn.f64 	%fd22, %fd20, %fd21, %fd19;
	add.s32 	%r57, %r79, -1;
	mul.wide.u32 	%rd18, %r57, 8;
	add.s64 	%rd19, %rd3, %rd18;
	ld.global.f64 	%fd23, [%rd19];
	mul.wide.u32 	%rd20, %r86, 8;
	add.s64 	%rd21, %rd4, %rd20;
	ld.global.f64 	%fd24, [%rd21];
	fma.rn.f64 	%fd25, %fd23, %fd24, %fd22;
	add.s32 	%r58, %r79, 4;
	mul.wide.u32 	%rd22, %r79, 8;
	add.s64 	%rd23, %rd3, %rd22;
	ld.global.f64 	%fd26, [%rd23];
	mul.wide.u32 	%rd24, %r85, 8;
	add.s64 	%rd25, %rd4, %rd24;
	ld.global.f64 	%fd27, [%rd25];
	fma.rn.f64 	%fd28, %fd26, %fd27, %fd25;
	add.s32 	%r59, %r79, 1;
	mul.wide.u32 	%rd26, %r59, 8;
	add.s64 	%rd27, %rd3, %rd26;
	ld.global.f64 	%fd29, [%rd27];
	mul.wide.u32 	%rd28, %r84, 8;
	add.s64 	%rd29, %rd4, %rd28;
	ld.global.f64 	%fd30, [%rd29];
	fma.rn.f64 	%fd31, %fd29, %fd30, %fd28;
	add.s32 	%r60, %r79, 2;
	mul.wide.u32 	%rd30, %r60, 8;
	add.s64 	%rd31, %rd3, %rd30;
	ld.global.f64 	%fd32, [%rd31];
	mul.wide.u32 	%rd32, %r83, 8;
	add.s64 	%rd33, %rd4, %rd32;
	ld.global.f64 	%fd33, [%rd33];
	fma.rn.f64 	%fd34, %fd32, %fd33, %fd31;
	add.s32 	%r61, %r79, 3;
	mul.wide.u32 	%rd34, %r61, 8;
	add.s64 	%rd35, %rd3, %rd34;
	ld.global.f64 	%fd35, [%rd35];
	mul.wide.u32 	%rd36, %r82, 8;
	add.s64 	%rd37, %rd4, %rd36;
	ld.global.f64 	%fd36, [%rd37];
	fma.rn.f64 	%fd37, %fd35, %fd36, %fd34;
	mul.wide.u32 	%rd38, %r58, 8;
	add.s64 	%rd39, %rd3, %rd38;
	ld.global.f64 	%fd38, [%rd39];
	mul.wide.u32 	%rd40, %r81, 8;
	add.s64 	%rd41, %rd4, %rd40;
	ld.global.f64 	%fd39, [%rd41];
	fma.rn.f64 	%fd67, %fd38, %fd39, %fd37;
	add.s32 	%r88, %r88, 8;
	shl.b32 	%r62, %r5, 3;
	add.s32 	%r87, %r87, %r62;
	add.s32 	%r86, %r86, %r62;
	add.s32 	%r85, %r85, %r62;
	add.s32 	%r84, %r84, %r62;
	add.s32 	%r83, %r83, %r62;
	add.s32 	%r82, %r82, %r62;
	add.s32 	%r81, %r81, %r62;
	add.s32 	%r80, %r80, %r62;
	add.s32 	%r79, %r79, 8;
	setp.ne.s32 	%p5, %r88, 0;
	@%p5 bra 	$L__BB0_5;
$L__BB0_6:
	setp.eq.s32 	%p6, %r8, 0;
	@%p6 bra 	$L__BB0_14;
	and.b32  	%r40, %r6, 3;
	setp.lt.u32 	%p7, %r8, 4;
	@%p7 bra 	$L__BB0_9;
	add.s32 	%r63, %r7, %r90;
	mul.wide.u32 	%rd42, %r63, 8;
	add.s64 	%rd43, %rd3, %rd42;
	ld.global.f64 	%fd41, [%rd43];
	mad.lo.s32 	%r64, %r5, %r90, %r4;
	mul.wide.u32 	%rd44, %r64, 8;
	add.s64 	%rd45, %rd4, %rd44;
	ld.global.f64 	%fd42, [%rd45];
	fma.rn.f64 	%fd43, %fd41, %fd42, %fd67;
	add.s32 	%r65, %r63, 1;
	mul.wide.u32 	%rd46, %r65, 8;
	add.s64 	%rd47, %rd3, %rd46;
	ld.global.f64 	%fd44, [%rd47];
	add.s32 	%r66, %r64, %r5;
	mul.wide.u32 	%rd48, %r66, 8;
	add.s64 	%rd49, %rd4, %rd48;
	ld.global.f64 	%fd45, [%rd49];
	fma.rn.f64 	%fd46, %fd44, %fd45, %fd43;
	add.s32 	%r67, %r63, 2;
	mul.wide.u32 	%rd50, %r67, 8;
	add.s64 	%rd51, %rd3, %rd50;
	ld.global.f64 	%fd47, [%rd51];
	add.s32 	%r68, %r66, %r5;
	mul.wide.u32 	%rd52, %r68, 8;
	add.s64 	%rd53, %rd4, %rd52;
	ld.global.f64 	%fd48, [%rd53];
	fma.rn.f64 	%fd49, %fd47, %fd48, %fd46;
	add.s32 	%r69, %r63, 3;
	mul.wide.u32 	%rd54, %r69, 8;
	add.s64 	%rd55, %rd3, %rd54;
	ld.global.f64 	%fd50, [%rd55];
	add.s32 	%r70, %r68, %r5;
	mul.wide.u32 	%rd56, %r70, 8;
	add.s64 	%rd57, %rd4, %rd56;
	ld.global.f64 	%fd51, [%rd57];
	fma.rn.f64 	%fd67, %fd50, %fd51, %fd49;
	add.s32 	%r90, %r90, 4;
$L__BB0_9:
	setp.eq.s32 	%p8, %r40, 0;
	@%p8 bra 	$L__BB0_14;
	setp.eq.s32 	%p9, %r40, 1;
	@%p9 bra 	$L__BB0_12;
	add.s32 	%r71, %r7, %r90;
	mul.wide.u32 	%rd58, %r71, 8;
	add.s64 	%rd59, %rd3, %rd58;
	ld.global.f64 	%fd53, [%rd59];
	mad.lo.s32 	%r72, %r5, %r90, %r4;
	mul.wide.u32 	%rd60, %r72, 8;
	add.s64 	%rd61, %rd4, %rd60;
	ld.global.f64 	%fd54, [%rd61];
	fma.rn.f64 	%fd55, %fd53, %fd54, %fd67;
	add.s32 	%r73, %r71, 1;
	mul.wide.u32 	%rd62, %r73, 8;
	add.s64 	%rd63, %rd3, %rd62;
	ld.global.f64 	%fd56, [%rd63];
	add.s32 	%r74, %r72, %r5;
	mul.wide.u32 	%rd64, %r74, 8;
	add.s64 	%rd65, %rd4, %rd64;
	ld.global.f64 	%fd57, [%rd65];
	fma.rn.f64 	%fd67, %fd56, %fd57, %fd55;
	add.s32 	%r90, %r90, 2;
$L__BB0_12:
	and.b32  	%r75, %r6, 1;
	setp.eq.b32 	%p10, %r75, 1;
	not.pred 	%p11, %p10;
	@%p11 bra 	$L__BB0_14;
	add.s32 	%r76, %r7, %r90;
	mul.wide.u32 	%rd66, %r76, 8;
	add.s64 	%rd67, %rd3, %rd66;
	ld.global.f64 	%fd58, [%rd67];
	mad.lo.s32 	%r77, %r5, %r90, %r4;
	mul.wide.u32 	%rd68, %r77, 8;
	add.s64 	%rd69, %rd4, %rd68;
	ld.global.f64 	%fd59, [%rd69];
	fma.rn.f64 	%fd67, %fd58, %fd59, %fd67;
$L__BB0_14:
	cvta.to.global.u64 	%rd70, %rd5;
	ld.global.u64 	%rd71, [%rd70];
	cvta.to.global.u64 	%rd72, %rd71;
	mad.lo.s32 	%r78, %r5, %r1, %r4;
	mul.wide.s32 	%rd73, %r78, 8;
	add.s64 	%rd74, %rd72, %rd73;
	st.global.f64 	[%rd74], %fd67;
$L__BB0_15:
	ret;

}


// ===== COMPILED SASS (sm_100) =====

	.target	sm_100

	.elftype	@"ET_EXEC"


//--------------------- .note.nv.tkinfo           --------------------------
	.section	.note.nv.tkinfo,"",@"SHT_NOTE"
	.sectionflags	@"SHF_NOTE_NV_TKINFO"
	.tkinfo
        /*0018*/ 	.word	0x00000002
        /*0030*/ 	.string	""
        /*0030*/ 	.string	"ptxas"
        /*0030*/ 	.string	"Cuda compilation tools, release 13.0, V13.0.88"
        /*0030*/ 	.string	"Build cuda_13.0.r13.0/compiler.36424714_0"
        /*0030*/ 	.string	"-arch sm_100 -m 64 "



//--------------------- .note.nv.cuinfo           --------------------------
	.section	.note.nv.cuinfo,"",@"SHT_NOTE"
	.sectionflags	@"SHF_NOTE_NV_CUINFO"
        /*0018*/ 	.short	0x0002
        /*001a*/ 	.short	0x0064
        /*001c*/ 	.short	0x0082
	.zero		2


//--------------------- .nv.info                  --------------------------
	.section	.nv.info,"",@"SHT_CUDA_INFO"
	.align	4


	//----- nvinfo : EIATTR_REGCOUNT
	.align		4
        /*0000*/ 	.byte	0x04, 0x2f
        /*0002*/ 	.short	(.L_1 - .L_0)
	.align		4
.L_0:
        /*0004*/ 	.word	index@(_Z17matrix_dot_kernelP8matrix_tS0_S0_)
        /*0008*/ 	.word	0x00000020


	//----- nvinfo : EIATTR_FRAME_SIZE
	.align		4
.L_1:
        /*000c*/ 	.byte	0x04, 0x11
        /*000e*/ 	.short	(.L_3 - .L_2)
	.align		4
.L_2:
        /*0010*/ 	.word	index@(_Z17matrix_dot_kernelP8matrix_tS0_S0_)
        /*0014*/ 	.word	0x00000000


	//----- nvinfo : EIATTR_MIN_STACK_SIZE
	.align		4
.L_3:
        /*0018*/ 	.byte	0x04, 0x12
        /*001a*/ 	.short	(.L_5 - .L_4)
	.align		4
.L_4:
        /*001c*/ 	.word	index@(_Z17matrix_dot_kernelP8matrix_tS0_S0_)
        /*0020*/ 	.word	0x00000000
.L_5:


//--------------------- .nv.compat                --------------------------
	.section	.nv.compat,"",@"SHT_CUDA_COMPAT_INFO"
	.align	4
        /*0000*/ 	.byte	0x02, 0x09, 0x00, 0x00, 0x02, 0x02, 0x01, 0x00, 0x02, 0x05, 0x05, 0x00, 0x03, 0x07, 0x01, 0x01
        /*0010*/ 	.byte	0x02, 0x03, 0x00, 0x00, 0x02, 0x06, 0x01, 0x00, 0x04, 0x0b, 0x08, 0x00, 0x01, 0x00, 0x00, 0x00
        /*0020*/ 	.byte	0x00, 0x00, 0x00, 0x00


//--------------------- .nv.info._Z17matrix_dot_kernelP8matrix_tS0_S0_ --------------------------
	.section	.nv.info._Z17matrix_dot_kernelP8matrix_tS0_S0_,"",@"SHT_CUDA_INFO"
	.sectionflags	@""
	.align	4


	//----- nvinfo : EIATTR_CUDA_API_VERSION
	.align		4
        /*0000*/ 	.byte	0x04, 0x37
        /*0002*/ 	.short	(.L_7 - .L_6)
.L_6:
        /*0004*/ 	.word	0x00000082


	//----- nvinfo : EIATTR_KPARAM_INFO
	.align		4
.L_7:
        /*0008*/ 	.byte	0x04, 0x17
        /*000a*/ 	.short	(.L_9 - .L_8)
.L_8:
        /*000c*/ 	.word	0x00000000
        /*0010*/ 	.short	0x0002
        /*0012*/ 	.short	0x0010
        /*0014*/ 	.byte	0x00, 0xf5, 0x21, 0x00


	//----- nvinfo : EIATTR_KPARAM_INFO
	.align		4
.L_9:
        /*0018*/ 	.byte	0x04, 0x17
        /*001a*/ 	.short	(.L_11 - .L_10)
.L_10:
        /*001c*/ 	.word	0x00000000
        /*0020*/ 	.short	0x0001
        /*0022*/ 	.short	0x0008
        /*0024*/ 	.byte	0x00, 0xf5, 0x21, 0x00


	//----- nvinfo : EIATTR_KPARAM_INFO
	.align		4
.L_11:
        /*0028*/ 	.byte	0x04, 0x17
        /*002a*/ 	.short	(.L_13 - .L_12)
.L_12:
        /*002c*/ 	.word	0x00000000
        /*0030*/ 	.short	0x0000
        /*0032*/ 	.short	0x0000
        /*0034*/ 	.byte	0x00, 0xf5, 0x21, 0x00


	//----- nvinfo : EIATTR_SPARSE_MMA_MASK
	.align		4
.L_13:
        /*0038*/ 	.byte	0x03, 0x50
        /*003a*/ 	.short	0x0000


	//----- nvinfo : EIATTR_MAXREG_COUNT
	.align		4
        /*003c*/ 	.byte	0x03, 0x1b
        /*003e*/ 	.short	0x00ff


	//----- nvinfo : EIATTR_MERCURY_ISA_VERSION
	.align		4
        /*0040*/ 	.byte	0x03, 0x5f
        /*0042*/ 	.short	0x0101


	//----- nvinfo : EIATTR_VRC_CTA_INIT_COUNT
	.align		4
        /*0044*/ 	.byte	0x02, 0x4a
	.zero		1
	.zero		1


	//----- nvinfo : EIATTR_EXIT_INSTR_OFFSETS
	.align		4
        /*0048*/ 	.byte	0x04, 0x1c
        /*004a*/ 	.short	(.L_15 - .L_14)


	//   ....[0]....
.L_14:
        /*004c*/ 	.word	0x000000c0


	//   ....[1]....
        /*0050*/ 	.word	0x00000120


	//   ....[2]....
        /*0054*/ 	.word	0x00000a80


	//----- nvinfo : EIATTR_CBANK_PARAM_SIZE
	.align		4
.L_15:
        /*0058*/ 	.byte	0x03, 0x19
        /*005a*/ 	.short	0x0018


	//----- nvinfo : EIATTR_PARAM_CBANK
	.align		4
        /*005c*/ 	.byte	0x04, 0x0a
        /*005e*/ 	.short	(.L_17 - .L_16)
	.align		4
.L_16:
        /*0060*/ 	.word	index@(.nv.constant0._Z17matrix_dot_kernelP8matrix_tS0_S0_)
        /*0064*/ 	.short	0x0380
        /*0066*/ 	.short	0x0018


	//----- nvinfo : EIATTR_SW_WAR
	.align		4
.L_17:
        /*0068*/ 	.byte	0x04, 0x36
        /*006a*/ 	.short	(.L_19 - .L_18)
.L_18:
        /*006c*/ 	.word	0x00000008
.L_19:


//--------------------- .nv.callgraph             --------------------------
	.section	.nv.callgraph,"",@"SHT_CUDA_CALLGRAPH"
	.align	4
	.sectionentsize	8
	.align		4
        /*0000*/ 	.word	0x00000000
	.align		4
        /*0004*/ 	.word	0xffffffff
	.align		4
        /*0008*/ 	.word	0x00000000
	.align		4
        /*000c*/ 	.word	0xfffffffe
	.align		4
        /*0010*/ 	.word	0x00000000
	.align		4
        /*0014*/ 	.word	0xfffffffd
	.align		4
        /*0018*/ 	.word	0x00000000
	.align		4
        /*001c*/ 	.word	0xfffffffc


//--------------------- .text._Z17matrix_dot_kernelP8matrix_tS0_S0_ --------------------------
	.section	.text._Z17matrix_dot_kernelP8matrix_tS0_S0_,"ax",@progbits
	.align	128
        .global         _Z17matrix_dot_kernelP8matrix_tS0_S0_
        .type           _Z17matrix_dot_kernelP8matrix_tS0_S0_,@function
        .size           _Z17matrix_dot_kernelP8matrix_tS0_S0_,(.L_x_5 - _Z17matrix_dot_kernelP8matrix_tS0_S0_)
        .other          _Z17matrix_dot_kernelP8matrix_tS0_S0_,@"STO_CUDA_ENTRY STV_DEFAULT"
_Z17matrix_dot_kernelP8matrix_tS0_S0_:
.text._Z17matrix_dot_kernelP8matrix_tS0_S0_:
[----:B------:R-:W-:Y:S08]  /*0000*/  LDC R1, c[0x0][0x37c] ;  /* 0x0000df00ff017b82 */ /* 0x000ff00000000800 */
[----:B------:R-:W0:Y:S01]  /*0010*/  LDC.64 R12, c[0x0][0x380] ;  /* 0x0000e000ff0c7b82 */ /* 0x000e220000000a00 */
[----:B------:R-:W0:Y:S02]  /*0020*/  LDCU.64 UR6, c[0x0][0x358] ;  /* 0x00006b00ff0677ac */ /* 0x000e240008000a00 */
[----:B0-----:R-:W2:Y:S05]  /*0030*/  LDG.E R3, desc[UR6][R12.64+0xc] ;  /* 0x00000c060c037981 */ /* 0x001eaa000c1e1900 */
[----:B------:R-:W0:Y:S01]  /*0040*/  S2UR UR8, SR_CTAID.Y ;  /* 0x00000000000879c3 */ /* 0x000e220000002600 */
[----:B------:R-:W0:Y:S07]  /*0050*/  S2R R5, SR_TID.Y ;  /* 0x0000000000057919 */ /* 0x000e2e0000002200 */
[----:B------:R-:W0:Y:S01]  /*0060*/  LDC R0, c[0x0][0x364] ;  /* 0x0000d900ff007b82 */ /* 0x000e220000000800 */
[----:B------:R-:W1:Y:S07]  /*0070*/  LDCU UR5, c[0x0][0x360] ;  /* 0x00006c00ff0577ac */ /* 0x000e6e0008000800 */
[----:B------:R-:W1:Y:S01]  /*0080*/  S2UR UR4, SR_CTAID.X ;  /* 0x00000000000479c3 */ /* 0x000e620000002500 */
[----:B0-----:R-:W-:Y:S01]  /*0090*/  IMAD R0, R0, UR8, R5 ;  /* 0x0000000800007c24 */ /* 0x001fe2000f8e0205 */
[----:B-1----:R-:W-:-:S04]  /*00a0*/  UIMAD UR4, UR4, UR5, URZ ;  /* 0x00000005040472a4 */ /* 0x002fc8000f8e02ff */
[----:B--2---:R-:W-:-:S13]  /*00b0*/  ISETP.GE.U32.AND P0, PT, R0, R3, PT ;  /* 0x000000030000720c */ /* 0x004fda0003f06070 */
[----:B------:R-:W-:Y:S05]  /*00c0*/  @P0 EXIT ;  /* 0x000000000000094d */ /* 0x000fea0003800000 */
[----:B------:R-:W0:Y:S02]  /*00d0*/  LDC.64 R14, c[0x0][0x388] ;  /* 0x0000e200ff0e7b82 */ /* 0x000e240000000a00 */
[----:B0-----:R-:W2:Y:S01]  /*00e0*/  LDG.E R3, desc[UR6][R14.64+0x8] ;  /* 0x000008060e037981 */ /* 0x001ea2000c1e1900 */
[----:B------:R-:W0:Y:S02]  /*00f0*/  S2R R26, SR_TID.X ;  /* 0x00000000001a7919 */ /* 0x000e240000002100 */
[----:B0-----:R-:W-:-:S04]  /*0100*/  IADD3 R2, PT, PT, R26, UR4, RZ ;  /* 0x000000041a027c10 */ /* 0x001fc8000fffe0ff */
[----:B--2---:R-:W-:-:S13]  /*0110*/  ISETP.GE.U32.AND P0, PT, R2, R3, PT ;  /* 0x000000030200720c */ /* 0x004fda0003f06070 */
[----:B------:R-:W-:Y:S05]  /*0120*/  @P0 EXIT ;  /* 0x000000000000094d */ /* 0x000fea0003800000 */
[----:B------:R-:W2:Y:S01]  /*0130*/  LDG.E R5, desc[UR6][R12.64+0x8] ;  /* 0x000008060c057981 */ /* 0x000ea2000c1e1900 */
[----:B------:R-:W-:Y:S02]  /*0140*/  CS2R R16, SRZ ;  /* 0x0000000000107805 */ /* 0x000fe4000001ff00 */
[----:B--2---:R-:W-:-:S13]  /*0150*/  ISETP.NE.AND P0, PT, R5, RZ, PT ;  /* 0x000000ff0500720c */ /* 0x004fda0003f05270 */
[----:B------:R-:W-:Y:S05]  /*0160*/  @!P0 BRA `(.L_x_0) ;  /* 0x0000000800308947 */ /* 0x000fea0003800000 */
[----:B------:R-:W5:Y:S04]  /*0170*/  LDG.E.64 R12, desc[UR6][R12.64] ;  /* 0x000000060c0c7981 */ /* 0x000f68000c1e1b00 */
[----:B------:R-:W5:Y:S01]  /*0180*/  LDG.E.64 R14, desc[UR6][R14.64] ;  /* 0x000000060e0e7981 */ /* 0x000f62000c1e1b00 */
[C---:B------:R-:W-:Y:S01]  /*0190*/  ISETP.GE.U32.AND P1, PT, R5.reuse, 0x8, PT ;  /* 0x000000080500780c */ /* 0x040fe20003f26070 */
[----:B------:R-:W-:Y:S01]  /*01a0*/  HFMA2 R8, -RZ, RZ, 0, 0 ;  /* 0x00000000ff087431 */ /* 0x000fe200000001ff */
[----:B------:R-:W-:Y:S01]  /*01b0*/  LOP3.LUT R6, R5, 0x7, RZ, 0xc0, !PT ;  /* 0x0000000705067812 */ /* 0x000fe200078ec0ff */
[----:B------:R-:W-:Y:S01]  /*01c0*/  IMAD R7, R0, R5, RZ ;  /* 0x0000000500077224 */ /* 0x000fe200078e02ff */
[----:B------:R-:W-:Y:S02]  /*01d0*/  CS2R R16, SRZ ;  /* 0x0000000000107805 */ /* 0x000fe4000001ff00 */
[----:B------:R-:W-:-:S07]  /*01e0*/  ISETP.NE.AND P0, PT, R6, RZ, PT ;  /* 0x000000ff0600720c */ /* 0x000fce0003f05270 */
[----:B------:R-:W-:Y:S06]  /*01f0*/  @!P1 BRA `(.L_x_1) ;  /* 0x00000004001c9947 */ /* 0x000fec0003800000 */
[----:B------:R-:W-:Y:S01]  /*0200*/  LOP3.LUT R8, R5, 0xfffffff8, RZ, 0xc0, !PT ;  /* 0xfffffff805087812 */ /* 0x000fe200078ec0ff */
[C-C-:B------:R-:W-:Y:S01]  /*0210*/  IMAD R9, R3.reuse, 0x3, R2.reuse ;  /* 0x0000000303097824 */ /* 0x140fe200078e0202 */
[----:B------:R-:W-:Y:S01]  /*0220*/  IADD3 R26, PT, PT, R26, UR4, R3 ;  /* 0x000000041a1a7c10 */ /* 0x000fe2000fffe003 */
[C-C-:B------:R-:W-:Y:S01]  /*0230*/  IMAD R22, R3.reuse, 0x5, R2.reuse ;  /* 0x0000000503167824 */ /* 0x140fe200078e0202 */
[CC--:B------:R-:W-:Y:S01]  /*0240*/  LEA R10, R3.reuse, R2.reuse, 0x1 ;  /* 0x00000002030a7211 */ /* 0x0c0fe200078e08ff */
[C-C-:B------:R-:W-:Y:S01]  /*0250*/  IMAD R23, R3.reuse, 0x6, R2.reuse ;  /* 0x0000000603177824 */ /* 0x140fe200078e0202 */
[CC--:B------:R-:W-:Y:S01]  /*0260*/  LEA R11, R3.reuse, R2.reuse, 0x2 ;  /* 0x00000002030b7211 */ /* 0x0c0fe200078e10ff */
[----:B------:R-:W-:Y:S01]  /*0270*/  IMAD R24, R3, 0x7, R2 ;  /* 0x0000000703187824 */ /* 0x000fe200078e0202 */
[----:B------:R-:W-:Y:S01]  /*0280*/  MOV R25, R2 ;  /* 0x0000000200197202 */ /* 0x000fe20000000f00 */
[----:B------:R-:W-:Y:S01]  /*0290*/  VIADD R27, R7, 0x3 ;  /* 0x00000003071b7836 */ /* 0x000fe20000000000 */
[----:B------:R-:W-:-:S02]  /*02a0*/  CS2R R16, SRZ ;  /* 0x0000000000107805 */ /* 0x000fc4000001ff00 */
[----:B------:R-:W-:-:S07]  /*02b0*/  IADD3 R4, PT, PT, -R8, RZ, RZ ;  /* 0x000000ff08047210 */ /* 0x000fce0007ffe1ff */
.L_x_2:
[----:B------:R-:W-:Y:S01]  /*02c0*/  IADD3 R29, PT, PT, R27, -0x3, RZ ;  /* 0xfffffffd1b1d7810 */ /* 0x000fe20007ffe0ff */
[----:B-----5:R-:W-:-:S04]  /*02d0*/  IMAD.WIDE.U32 R20, R25, 0x8, R14 ;  /* 0x0000000819147825 */ /* 0x020fc800078e000e */
[----:B------:R-:W-:Y:S02]  /*02e0*/  IMAD.WIDE.U32 R28, R29, 0x8, R12 ;  /* 0x000000081d1c7825 */ /* 0x000fe400078e000c */
[----:B------:R-:W2:Y:S04]  /*02f0*/  LDG.E.64 R20, desc[UR6][R20.64] ;  /* 0x0000000614147981 */ /* 0x000ea8000c1e1b00 */
[----:B------:R-:W2:Y:S01]  /*0300*/  LDG.E.64 R28, desc[UR6][R28.64] ;  /* 0x000000061c1c7981 */ /* 0x000ea2000c1e1b00 */
[----:B------:R-:W-:-:S04]  /*0310*/  VIADD R19, R27, 0xfffffffe ;  /* 0xfffffffe1b137836 */ /* 0x000fc80000000000 */
[----:B------:R-:W-:-:S06]  /*0320*/  IMAD.WIDE.U32 R18, R19, 0x8, R12 ;  /* 0x0000000813127825 */ /* 0x000fcc00078e000c */
[----:B------:R-:W3:Y:S01]  /*0330*/  LDG.E.64 R18, desc[UR6][R18.64] ;  /* 0x0000000612127981 */ /* 0x000ee2000c1e1b00 */
[----:B--2---:R-:W-:Y:S01]  /*0340*/  DFMA R20, R28, R20, R16 ;  /* 0x000000141c14722b */ /* 0x004fe20000000010 */
[----:B------:R-:W-:-:S06]  /*0350*/  IMAD.WIDE.U32 R16, R26, 0x8, R14 ;  /* 0x000000081a107825 */ /* 0x000fcc00078e000e */
[----:B------:R-:W3:Y:S01]  /*0360*/  LDG.E.64 R16, desc[UR6][R16.64] ;  /* 0x0000000610107981 */ /* 0x000ee2000c1e1b00 */
[----:B------:R-:W-:-:S05]  /*0370*/  IADD3 R29, PT, PT, R27, -0x1, RZ ;  /* 0xffffffff1b1d7810 */ /* 0x000fca0007ffe0ff */
[----:B------:R-:W-:-:S06]  /*0380*/  IMAD.WIDE.U32 R28, R29, 0x8, R12 ;  /* 0x000000081d1c7825 */ /* 0x000fcc00078e000c */
[----:B------:R-:W2:Y:S01]  /*0390*/  LDG.E.64 R28, desc[UR6][R28.64] ;  /* 0x000000061c1c7981 */ /* 0x000ea2000c1e1b00 */
[----:B---3--:R-:W-:Y:S01]  /*03a0*/  DFMA R16, R18, R16, R20 ;  /* 0x000000101210722b */ /* 0x008fe20000000014 */
[----:B------:R-:W-:-:S06]  /*03b0*/  IMAD.WIDE.U32 R20, R10, 0x8, R14 ;  /* 0x000000080a147825 */ /* 0x000fcc00078e000e */
[----:B------:R-:W2:Y:S01]  /*03c0*/  LDG.E.64 R20, desc[UR6][R20.64] ;  /* 0x0000000614147981 */ /* 0x000ea2000c1e1b00 */
[----:B------:R-:W-:-:S06]  /*03d0*/  IMAD.WIDE.U32 R18, R9, 0x8, R14 ;  /* 0x0000000809127825 */ /* 0x000fcc00078e000e */
[----:B------:R-:W3:Y:S01]  /*03e0*/  LDG.E.64 R18, desc[UR6][R18.64] ;  /* 0x0000000612127981 */ /* 0x000ee2000c1e1b00 */
[----:B--2---:R-:W-:Y:S01]  /*03f0*/  DFMA R20, R28, R20, R16 ;  /* 0x000000141c14722b */ /* 0x004fe20000000010 */
[----:B------:R-:W-:-:S05]  /*0400*/  IMAD.WIDE.U32 R28, R27, 0x8, R12 ;  /* 0x000000081b1c7825 */ /* 0x000fca00078e000c */
[----:B------:R-:W3:Y:S02]  /*0410*/  LDG.E.64 R16, desc[UR6][R28.64] ;  /* 0x000000061c107981 */ /* 0x000ee4000c1e1b00 */
[----:B---3--:R-:W-:Y:S01]  /*0420*/  DFMA R18, R16, R18, R20 ;  /* 0x000000121012722b */ /* 0x008fe20000000014 */
[----:B------:R-:W-:-:S05]  /*0430*/  IADD3 R17, PT, PT, R27, 0x1, RZ ;  /* 0x000000011b117810 */ /* 0x000fca0007ffe0ff */
[----:B------:R-:W-:-:S04]  /*0440*/  IMAD.WIDE.U32 R28, R17, 0x8, R12 ;  /* 0x00000008111c7825 */ /* 0x000fc800078e000c */
[----:B------:R-:W-:Y:S02]  /*0450*/  IMAD.WIDE.U32 R16, R11, 0x8, R14 ;  /* 0x000000080b107825 */ /* 0x000fe400078e000e */
[----:B------:R-:W2:Y:S04]  /*0460*/  LDG.E.64 R28, desc[UR6][R28.64] ;  /* 0x000000061c1c7981 */ /* 0x000ea8000c1e1b00 */
[----:B------:R-:W2:Y:S01]  /*0470*/  LDG.E.64 R16, desc[UR6][R16.64] ;  /* 0x0000000610107981 */ /* 0x000ea2000c1e1b00 */
[----:B------:R-:W-:-:S05]  /*0480*/  IADD3 R21, PT, PT, R27, 0x2, RZ ;  /* 0x000000021b157810 */ /* 0x000fca0007ffe0ff */
[----:B------:R-:W-:-:S06]  /*0490*/  IMAD.WIDE.U32 R20, R21, 0x8, R12 ;  /* 0x0000000815147825 */ /* 0x000fcc00078e000c */
[----:B------:R-:W3:Y:S01]  /*04a0*/  LDG.E.64 R20, desc[UR6][R20.64] ;  /* 0x0000000614147981 */ /* 0x000ee2000c1e1b00 */
[----:B--2---:R-:W-:Y:S01]  /*04b0*/  DFMA R16, R28, R16, R18 ;  /* 0x000000101c10722b */ /* 0x004fe20000000012 */
[----:B------:R-:W-:-:S06]  /*04c0*/  IMAD.WIDE.U32 R18, R22, 0x8, R14 ;  /* 0x0000000816127825 */ /* 0x000fcc00078e000e */
[----:B------:R-:W3:Y:S01]  /*04d0*/  LDG.E.64 R18, desc[UR6][R18.64] ;  /* 0x0000000612127981 */ /* 0x000ee2000c1e1b00 */
[----:B------:R-:W-:-:S04]  /*04e0*/  VIADD R29, R27, 0x3 ;  /* 0x000000031b1d7836 */ /* 0x000fc80000000000 */
        /* <DEDUP_REMOVED lines=8> */
[----:B------:R-:W-:-:S05]  /*0570*/  IADD3 R19, PT, PT, R27, 0x4, RZ ;  /* 0x000000041b137810 */ /* 0x000fca0007ffe0ff */
[----:B------:R-:W-:-:S06]  /*0580*/  IMAD.WIDE.U32 R18, R19, 0x8, R12 ;  /* 0x0000000813127825 */ /* 0x000fcc00078e000c */
[----:B------:R-:W3:Y:S01]  /*0590*/  LDG.E.64 R18, desc[UR6][R18.64] ;  /* 0x0000000612127981 */ /* 0x000ee2000c1e1b00 */
[----:B------:R-:W-:-:S04]  /*05a0*/  IADD3 R4, PT, PT, R4, 0x8, RZ ;  /* 0x0000000804047810 */ /* 0x000fc80007ffe0ff */
[----:B------:R-:W-:Y:S01]  /*05b0*/  ISETP.NE.AND P1, PT, R4, RZ, PT ;  /* 0x000000ff0400720c */ /* 0x000fe20003f25270 */
[C---:B------:R-:W-:Y:S01]  /*05c0*/  IMAD R9, R3.reuse, 0x8, R9 ;  /* 0x0000000803097824 */ /* 0x040fe200078e0209 */
[C---:B------:R-:W-:Y:S01]  /*05d0*/  LEA R26, R3.reuse, R26, 0x3 ;  /* 0x0000001a031a7211 */ /* 0x040fe200078e18ff */
[C---:B------:R-:W-:Y:S01]  /*05e0*/  IMAD R25, R3.reuse, 0x8, R25 ;  /* 0x0000000803197824 */ /* 0x040fe200078e0219 */
[C---:B------:R-:W-:Y:S02]  /*05f0*/  LEA R10, R3.reuse, R10, 0x3 ;  /* 0x0000000a030a7211 */ /* 0x040fe400078e18ff */
[C---:B------:R-:W-:Y:S02]  /*0600*/  LEA R11, R3.reuse, R11, 0x3 ;  /* 0x0000000b030b7211 */ /* 0x040fe400078e18ff */
[C---:B------:R-:W-:Y:S02]  /*0610*/  LEA R22, R3.reuse, R22, 0x3 ;  /* 0x0000001603167211 */ /* 0x040fe400078e18ff */
[----:B------:R-:W-:-:S02]  /*0620*/  LEA R23, R3, R23, 0x3 ;  /* 0x0000001703177211 */ /* 0x000fc400078e18ff */
[----:B------:R-:W-:Y:S02]  /*0630*/  LEA R24, R3, R24, 0x3 ;  /* 0x0000001803187211 */ /* 0x000fe400078e18ff */
[----:B------:R-:W-:Y:S01]  /*0640*/  IADD3 R27, PT, PT, R27, 0x8, RZ ;  /* 0x000000081b1b7810 */ /* 0x000fe20007ffe0ff */
[----:B---3--:R-:W-:Y:S01]  /*0650*/  DFMA R16, R18, R20, R16 ;  /* 0x000000141210722b */ /* 0x008fe20000000010 */
[----:B------:R-:W-:Y:S10]  /*0660*/  @P1 BRA `(.L_x_2) ;  /* 0xfffffffc00141947 */ /* 0x000ff4000383ffff */
.L_x_1:
[----:B------:R-:W-:Y:S05]  /*0670*/  @!P0 BRA `(.L_x_0) ;  /* 0x0000000000ec8947 */ /* 0x000fea0003800000 */
[----:B------:R-:W-:Y:S02]  /*0680*/  ISETP.GE.U32.AND P0, PT, R6, 0x4, PT ;  /* 0x000000040600780c */ /* 0x000fe40003f06070 */
[----:B------:R-:W-:-:S04]  /*0690*/  LOP3.LUT R4, R5, 0x3, RZ, 0xc0, !PT ;  /* 0x0000000305047812 */ /* 0x000fc800078ec0ff */
[----:B------:R-:W-:-:S07]  /*06a0*/  ISETP.NE.AND P1, PT, R4, RZ, PT ;  /* 0x000000ff0400720c */ /* 0x000fce0003f25270 */
[----:B------:R-:W-:Y:S06]  /*06b0*/  @!P0 BRA `(.L_x_3) ;  /* 0x0000000000748947 */ /* 0x000fec0003800000 */
[-C--:B------:R-:W-:Y:S01]  /*06c0*/  IADD3 R9, PT, PT, R7, R8.reuse, RZ ;  /* 0x0000000807097210 */ /* 0x080fe20007ffe0ff */
[----:B------:R-:W-:-:S04]  /*06d0*/  IMAD R6, R3, R8, R2 ;  /* 0x0000000803067224 */ /* 0x000fc800078e0202 */
[----:B-----5:R-:W-:-:S04]  /*06e0*/  IMAD.WIDE.U32 R18, R9, 0x8, R12 ;  /* 0x0000000809127825 */ /* 0x020fc800078e000c */
[----:B------:R-:W-:Y:S02]  /*06f0*/  IMAD.WIDE.U32 R28, R6, 0x8, R14 ;  /* 0x00000008061c7825 */ /* 0x000fe400078e000e */
[----:B------:R-:W2:Y:S04]  /*0700*/  LDG.E.64 R18, desc[UR6][R18.64] ;  /* 0x0000000612127981 */ /* 0x000ea8000c1e1b00 */
[----:B------:R0:W2:Y:S01]  /*0710*/  LDG.E.64 R10, desc[UR6][R28.64] ;  /* 0x000000061c0a7981 */ /* 0x0000a2000c1e1b00 */
[C---:B------:R-:W-:Y:S01]  /*0720*/  IADD3 R23, PT, PT, R9.reuse, 0x1, RZ ;  /* 0x0000000109177810 */ /* 0x040fe20007ffe0ff */
[----:B------:R-:W-:Y:S01]  /*0730*/  VIADD R25, R9, 0x2 ;  /* 0x0000000209197836 */ /* 0x000fe20000000000 */
[----:B------:R-:W-:-:S03]  /*0740*/  IADD3 R6, PT, PT, R3, R6, RZ ;  /* 0x0000000603067210 */ /* 0x000fc60007ffe0ff */
[----:B------:R-:W-:-:S04]  /*0750*/  IMAD.WIDE.U32 R22, R23, 0x8, R12 ;  /* 0x0000000817167825 */ /* 0x000fc800078e000c */
[----:B------:R-:W-:Y:S01]  /*0760*/  IMAD.WIDE.U32 R20, R6, 0x8, R14 ;  /* 0x0000000806147825 */ /* 0x000fe200078e000e */
[----:B------:R-:W-:Y:S01]  /*0770*/  IADD3 R6, PT, PT, R3, R6, RZ ;  /* 0x0000000603067210 */ /* 0x000fe20007ffe0ff */
[----:B------:R-:W3:Y:S02]  /*0780*/  LDG.E.64 R22, desc[UR6][R22.64] ;  /* 0x0000000616167981 */ /* 0x000ee4000c1e1b00 */
[----:B------:R-:W-:Y:S02]  /*0790*/  IMAD.WIDE.U32 R26, R25, 0x8, R12 ;  /* 0x00000008191a7825 */ /* 0x000fe400078e000c */
[----:B------:R-:W3:Y:S01]  /*07a0*/  LDG.E.64 R20, desc[UR6][R20.64] ;  /* 0x0000000614147981 */ /* 0x000ee2000c1e1b00 */
[----:B0-----:R-:W-:Y:S01]  /*07b0*/  IADD3 R29, PT, PT, R9, 0x3, RZ ;  /* 0x00000003091d7810 */ /* 0x001fe20007ffe0ff */
[----:B------:R-:W-:Y:S02]  /*07c0*/  IMAD.WIDE.U32 R24, R6, 0x8, R14 ;  /* 0x0000000806187825 */ /* 0x000fe400078e000e */
[----:B------:R-:W4:Y:S04]  /*07d0*/  LDG.E.64 R26, desc[UR6][R26.64] ;  /* 0x000000061a1a7981 */ /* 0x000f28000c1e1b00 */
[----:B------:R-:W4:Y:S01]  /*07e0*/  LDG.E.64 R24, desc[UR6][R24.64] ;  /* 0x0000000618187981 */ /* 0x000f22000c1e1b00 */
[----:B------:R-:W-:Y:S01]  /*07f0*/  IMAD.WIDE.U32 R28, R29, 0x8, R12 ;  /* 0x000000081d1c7825 */ /* 0x000fe200078e000c */
[----:B--2---:R-:W-:Y:S01]  /*0800*/  DFMA R10, R18, R10, R16 ;  /* 0x0000000a120a722b */ /* 0x004fe20000000010 */
[----:B------:R-:W-:-:S03]  /*0810*/  IADD3 R19, PT, PT, R3, R6, RZ ;  /* 0x0000000603137210 */ /* 0x000fc60007ffe0ff */
[----:B------:R-:W2:Y:S02]  /*0820*/  LDG.E.64 R16, desc[UR6][R28.64] ;  /* 0x000000061c107981 */ /* 0x000ea4000c1e1b00 */
[----:B------:R-:W-:-:S06]  /*0830*/  IMAD.WIDE.U32 R18, R19, 0x8, R14 ;  /* 0x0000000813127825 */ /* 0x000fcc00078e000e */
[----:B------:R-:W2:Y:S01]  /*0840*/  LDG.E.64 R18, desc[UR6][R18.64] ;  /* 0x0000000612127981 */ /* 0x000ea2000c1e1b00 */
[----:B---3--:R-:W-:-:S08]  /*0850*/  DFMA R10, R22, R20, R10 ;  /* 0x00000014160a722b */ /* 0x008fd0000000000a */
[----:B----4-:R-:W-:Y:S01]  /*0860*/  DFMA R10, R26, R24, R10 ;  /* 0x000000181a0a722b */ /* 0x010fe2000000000a */
[----:B------:R-:W-:-:S07]  /*0870*/  IADD3 R8, PT, PT, R8, 0x4, RZ ;  /* 0x0000000408087810 */ /* 0x000fce0007ffe0ff */
[----:B--2---:R-:W-:-:S11]  /*0880*/  DFMA R16, R16, R18, R10 ;  /* 0x000000121010722b */ /* 0x004fd6000000000a */
.L_x_3:
[----:B------:R-:W-:Y:S05]  /*0890*/  @!P1 BRA `(.L_x_0) ;  /* 0x0000000000649947 */ /* 0x000fea0003800000 */
[----:B------:R-:W-:Y:S02]  /*08a0*/  ISETP.NE.AND P0, PT, R4, 0x1, PT ;  /* 0x000000010400780c */ /* 0x000fe40003f05270 */
[----:B------:R-:W-:-:S04]  /*08b0*/  LOP3.LUT R5, R5, 0x1, RZ, 0xc0, !PT ;  /* 0x0000000105057812 */ /* 0x000fc800078ec0ff */
[----:B------:R-:W-:-:S07]  /*08c0*/  ISETP.NE.U32.AND P1, PT, R5, 0x1, PT ;  /* 0x000000010500780c */ /* 0x000fce0003f25070 */
[----:B------:R-:W-:Y:S02]  /*08d0*/  @P0 IMAD.IADD R9, R7, 0x1, R8 ;  /* 0x0000000107090824 */ /* 0x000fe400078e0208 */
[----:B------:R-:W-:Y:S02]  /*08e0*/  @P0 IMAD R6, R3, R8, R2 ;  /* 0x0000000803060224 */ /* 0x000fe400078e0202 */
[C---:B-----5:R-:W-:Y:S01]  /*08f0*/  @P0 IMAD.WIDE.U32 R4, R9.reuse, 0x8, R12 ;  /* 0x0000000809040825 */ /* 0x060fe200078e000c */
[----:B------:R-:W-:Y:S02]  /*0900*/  @P0 IADD3 R21, PT, PT, R9, 0x1, RZ ;  /* 0x0000000109150810 */ /* 0x000fe40007ffe0ff */
[----:B------:R-:W-:Y:S01]  /*0910*/  @P0 IADD3 R19, PT, PT, R3, R6, RZ ;  /* 0x0000000603130210 */ /* 0x000fe20007ffe0ff */
[----:B------:R-:W-:Y:S01]  /*0920*/  @P0 IMAD.WIDE.U32 R10, R6, 0x8, R14 ;  /* 0x00000008060a0825 */ /* 0x000fe200078e000e */
[----:B------:R-:W-:Y:S01]  /*0930*/  @P0 IADD3 R8, PT, PT, R8, 0x2, RZ ;  /* 0x0000000208080810 */ /* 0x000fe20007ffe0ff */
[----:B------:R-:W2:Y:S04]  /*0940*/  @P0 LDG.E.64 R4, desc[UR6][R4.64] ;  /* 0x0000000604040981 */ /* 0x000ea8000c1e1b00 */
[----:B------:R-:W2:Y:S01]  /*0950*/  @P0 LDG.E.64 R10, desc[UR6][R10.64] ;  /* 0x000000060a0a0981 */ /* 0x000ea2000c1e1b00 */
[----:B------:R-:W-:Y:S01]  /*0960*/  @P0 IMAD.WIDE.U32 R20, R21, 0x8, R12 ;  /* 0x0000000815140825 */ /* 0x000fe200078e000c */
[----:B------:R-:W-:-:S03]  /*0970*/  @!P1 IADD3 R23, PT, PT, R7, R8, RZ ;  /* 0x0000000807179210 */ /* 0x000fc60007ffe0ff */
[----:B------:R-:W-:Y:S01]  /*0980*/  @P0 IMAD.WIDE.U32 R18, R19, 0x8, R14 ;  /* 0x0000000813120825 */ /* 0x000fe200078e000e */
[----:B------:R-:W3:Y:S03]  /*0990*/  @P0 LDG.E.64 R6, desc[UR6][R20.64] ;  /* 0x0000000614060981 */ /* 0x000ee6000c1e1b00 */
[----:B------:R-:W-:Y:S02]  /*09a0*/  @!P1 IMAD R25, R3, R8, R2 ;  /* 0x0000000803199224 */ /* 0x000fe400078e0202 */
[----:B------:R-:W3:Y:S01]  /*09b0*/  @P0 LDG.E.64 R8, desc[UR6][R18.64] ;  /* 0x0000000612080981 */ /* 0x000ee2000c1e1b00 */
[----:B------:R-:W-:-:S04]  /*09c0*/  @!P1 IMAD.WIDE.U32 R12, R23, 0x8, R12 ;  /* 0x00000008170c9825 */ /* 0x000fc800078e000c */
[----:B------:R-:W-:Y:S02]  /*09d0*/  @!P1 IMAD.WIDE.U32 R14, R25, 0x8, R14 ;  /* 0x00000008190e9825 */ /* 0x000fe400078e000e */
[----:B------:R-:W4:Y:S04]  /*09e0*/  @!P1 LDG.E.64 R12, desc[UR6][R12.64] ;  /* 0x000000060c0c9981 */ /* 0x000f28000c1e1b00 */
[----:B------:R-:W4:Y:S01]  /*09f0*/  @!P1 LDG.E.64 R14, desc[UR6][R14.64] ;  /* 0x000000060e0e9981 */ /* 0x000f22000c1e1b00 */
[----:B--2---:R-:W-:-:S08]  /*0a00*/  @P0 DFMA R4, R4, R10, R16 ;  /* 0x0000000a0404022b */ /* 0x004fd00000000010 */
[----:B---3--:R-:W-:-:S08]  /*0a10*/  @P0 DFMA R16, R6, R8, R4 ;  /* 0x000000080610022b */ /* 0x008fd00000000004 */
[----:B----4-:R-:W-:-:S11]  /*0a20*/  @!P1 DFMA R16, R12, R14, R16 ;  /* 0x0000000e0c10922b */ /* 0x010fd60000000010 */
.L_x_0:
[----:B------:R-:W0:Y:S02]  /*0a30*/  LDC.64 R4, c[0x0][0x390] ;  /* 0x0000e400ff047b82 */ /* 0x000e240000000a00 */
[----:B0-----:R-:W2:Y:S01]  /*0a40*/  LDG.E.64 R4, desc[UR6][R4.64] ;  /* 0x0000000604047981 */ /* 0x001ea2000c1e1b00 */
[----:B------:R-:W-:-:S04]  /*0a50*/  IMAD R3, R0, R3, R2 ;  /* 0x0000000300037224 */ /* 0x000fc800078e0202 */
[----:B--2---:R-:W-:-:S05]  /*0a60*/  IMAD.WIDE R2, R3, 0x8, R4 ;  /* 0x0000000803027825 */ /* 0x004fca00078e0204 */
[----:B------:R-:W-:Y:S01]  /*0a70*/  STG.E.64 desc[UR6][R2.64], R16 ;  /* 0x0000001002007986 */ /* 0x000fe2000c101b06 */
[----:B------:R-:W-:Y:S05]  /*0a80*/  EXIT ;  /* 0x000000000000794d */ /* 0x000fea0003800000 */
.L_x_4:
[----:B------:R-:W-:-:S00]  /*0a90*/  BRA `(.L_x_4) ;  /* 0xfffffffc00fc7947 */ /* 0x000fc0000383ffff */
[----:B------:R-:W-:-:S00]  /*0aa0*/  NOP ;  /* 0x0000000000007918 */ /* 0x000fc00000000000 */
        /* <DEDUP_REMOVED lines=13> */
.L_x_5:


//--------------------- .nv.shared.reserved.0     --------------------------
	.section	.nv.shared.reserved.0,"aw",@nobits
	.weak		__nv_reservedSMEM_offset_0_alias
	.size		__nv_reservedSMEM_offset_0_alias, 0, 64
	.other		__nv_reservedSMEM_offset_0_alias,@"STO_CUDA_RESERVED_SHARED STV_DEFAULT"
__nv_reservedSMEM_offset_0_alias:
	.zero		0
	.zero		64


//--------------------- .nv.constant0._Z17matrix_dot_kernelP8matrix_tS0_S0_ --------------------------
	.section	.nv.constant0._Z17matrix_dot_kernelP8matrix_tS0_S0_,"a",@progbits
	.sectionflags	@""
	.align	4
.nv.constant0._Z17matrix_dot_kernelP8matrix_tS0_S0_:
	.zero		920


//--------------------- SYMBOLS --------------------------

	.type		.nv.reservedSmem.offset0,@object
	.size		.nv.reservedSmem.offset0,0x4
